//
// Generated by NVIDIA NVVM Compiler
//
// Compiler Build ID: CL-36424714
// Cuda compilation tools, release 13.0, V13.0.88
// Based on NVVM 20.0.0
//

.version 9.0
.target sm_100
.address_size 64

	// .globl	_Z12add_vectors1PiS_S_i

.visible .entry _Z12add_vectors1PiS_S_i(
	.param .u64 .ptr .align 1 _Z12add_vectors1PiS_S_i_param_0,
	.param .u64 .ptr .align 1 _Z12add_vectors1PiS_S_i_param_1,
	.param .u64 .ptr .align 1 _Z12add_vectors1PiS_S_i_param_2,
	.param .u32 _Z12add_vectors1PiS_S_i_param_3
)
{
	.reg .pred 	%p<2>;
	.reg .b32 	%r<6>;
	.reg .b64 	%rd<11>;

	ld.param.u64 	%rd1, [_Z12add_vectors1PiS_S_i_param_0];
	ld.param.u64 	%rd2, [_Z12add_vectors1PiS_S_i_param_1];
	ld.param.u64 	%rd3, [_Z12add_vectors1PiS_S_i_param_2];
	ld.param.u32 	%r2, [_Z12add_vectors1PiS_S_i_param_3];
	mov.u32 	%r1, %ctaid.x;
	setp.ge.s32 	%p1, %r1, %r2;
	@%p1 bra 	$L__BB0_2;
	cvta.to.global.u64 	%rd4, %rd1;
	cvta.to.global.u64 	%rd5, %rd2;
	cvta.to.global.u64 	%rd6, %rd3;
	mul.wide.u32 	%rd7, %r1, 4;
	add.s64 	%rd8, %rd4, %rd7;
	ld.global.u32 	%r3, [%rd8];
	add.s64 	%rd9, %rd5, %rd7;
	ld.global.u32 	%r4, [%rd9];
	add.s32 	%r5, %r4, %r3;
	add.s64 	%rd10, %rd6, %rd7;
	st.global.u32 	[%rd10], %r5;
$L__BB0_2:
	ret;

}
	// .globl	_Z12add_vectors2PiS_S_i
.visible .entry _Z12add_vectors2PiS_S_i(
	.param .u64 .ptr .align 1 _Z12add_vectors2PiS_S_i_param_0,
	.param .u64 .ptr .align 1 _Z12add_vectors2PiS_S_i_param_1,
	.param .u64 .ptr .align 1 _Z12add_vectors2PiS_S_i_param_2,
	.param .u32 _Z12add_vectors2PiS_S_i_param_3
)
{
	.reg .pred 	%p<2>;
	.reg .b32 	%r<6>;
	.reg .b64 	%rd<11>;

	ld.param.u64 	%rd1, [_Z12add_vectors2PiS_S_i_param_0];
	ld.param.u64 	%rd2, [_Z12add_vectors2PiS_S_i_param_1];
	ld.param.u64 	%rd3, [_Z12add_vectors2PiS_S_i_param_2];
	ld.param.u32 	%r2, [_Z12add_vectors2PiS_S_i_param_3];
	mov.u32 	%r1, %tid.x;
	setp.ge.s32 	%p1, %r1, %r2;
	@%p1 bra 	$L__BB1_2;
	cvta.to.global.u64 	%rd4, %rd1;
	cvta.to.global.u64 	%rd5, %rd2;
	cvta.to.global.u64 	%rd6, %rd3;
	mul.wide.u32 	%rd7, %r1, 4;
	add.s64 	%rd8, %rd4, %rd7;
	ld.global.u32 	%r3, [%rd8];
	add.s64 	%rd9, %rd5, %rd7;
	ld.global.u32 	%r4, [%rd9];
	add.s32 	%r5, %r4, %r3;
	add.s64 	%rd10, %rd6, %rd7;
	st.global.u32 	[%rd10], %r5;
$L__BB1_2:
	ret;

}


// ===== COMPILED SASS (sm_100) =====

	.target	sm_100

	.elftype	@"ET_EXEC"


//--------------------- .note.nv.tkinfo           --------------------------
	.section	.note.nv.tkinfo,"",@"SHT_NOTE"
	.sectionflags	@"SHF_NOTE_NV_TKINFO"
	.tkinfo
        /*0018*/ 	.word	0x00000002
        /*0030*/ 	.string	""
        /*0030*/ 	.string	"ptxas"
        /*0030*/ 	.string	"Cuda compilation tools, release 13.0, V13.0.88"
        /*0030*/ 	.string	"Build cuda_13.0.r13.0/compiler.36424714_0"
        /*0030*/ 	.string	"-arch sm_100 -m 64 "



//--------------------- .note.nv.cuinfo           --------------------------
	.section	.note.nv.cuinfo,"",@"SHT_NOTE"
	.sectionflags	@"SHF_NOTE_NV_CUINFO"
        /*0018*/ 	.short	0x0002
        /*001a*/ 	.short	0x0064
        /*001c*/ 	.short	0x0082
	.zero		2


//--------------------- .nv.info                  --------------------------
	.section	.nv.info,"",@"SHT_CUDA_INFO"
	.align	4


	//----- nvinfo : EIATTR_REGCOUNT
	.align		4
        /*0000*/ 	.byte	0x04, 0x2f
        /*0002*/ 	.short	(.L_1 - .L_0)
	.align		4
.L_0:
        /*0004*/ 	.word	index@(_Z12add_vectors1PiS_S_i)
        /*0008*/ 	.word	0x0000000c


	//----- nvinfo : EIATTR_FRAME_SIZE
	.align		4
.L_1:
        /*000c*/ 	.byte	0x04, 0x11
        /*000e*/ 	.short	(.L_3 - .L_2)
	.align		4
.L_2:
        /*0010*/ 	.word	index@(_Z12add_vectors1PiS_S_i)
        /*0014*/ 	.word	0x00000000


	//----- nvinfo : EIATTR_REGCOUNT
	.align		4
.L_3:
        /*0018*/ 	.byte	0x04, 0x2f
        /*001a*/ 	.short	(.L_5 - .L_4)
	.align		4
.L_4:
        /*001c*/ 	.word	index@(_Z12add_vectors2PiS_S_i)
        /*0020*/ 	.word	0x0000000c


	//----- nvinfo : EIATTR_FRAME_SIZE
	.align		4
.L_5:
        /*0024*/ 	.byte	0x04, 0x11
        /*0026*/ 	.short	(.L_7 - .L_6)
	.align		4
.L_6:
        /*0028*/ 	.word	index@(_Z12add_vectors2PiS_S_i)
        /*002c*/ 	.word	0x00000000


	//----- nvinfo : EIATTR_MIN_STACK_SIZE
	.align		4
.L_7:
        /*0030*/ 	.byte	0x04, 0x12
        /*0032*/ 	.short	(.L_9 - .L_8)
	.align		4
.L_8:
        /*0034*/ 	.word	index@(_Z12add_vectors2PiS_S_i)
        /*0038*/ 	.word	0x00000000


	//----- nvinfo : EIATTR_MIN_STACK_SIZE
	.align		4
.L_9:
        /*003c*/ 	.byte	0x04, 0x12
        /*003e*/ 	.short	(.L_11 - .L_10)
	.align		4
.L_10:
        /*0040*/ 	.word	index@(_Z12add_vectors1PiS_S_i)
        /*0044*/ 	.word	0x00000000
.L_11:


//--------------------- .nv.compat                --------------------------
	.section	.nv.compat,"",@"SHT_CUDA_COMPAT_INFO"
	.align	4
        /*0000*/ 	.byte	0x02, 0x09, 0x00, 0x00, 0x02, 0x02, 0x01, 0x00, 0x02, 0x05, 0x05, 0x00, 0x03, 0x07, 0x01, 0x01
        /*0010*/ 	.byte	0x02, 0x03, 0x00, 0x00, 0x02, 0x06, 0x01, 0x00, 0x04, 0x0b, 0x08, 0x00, 0x09, 0x00, 0x00, 0x00
        /*0020*/ 	.byte	0x00, 0x00, 0x00, 0x00


//--------------------- .nv.info._Z12add_vectors2PiS_S_i --------------------------
	.section	.nv.info._Z12add_vectors2PiS_S_i,"",@"SHT_CUDA_INFO"
	.sectionflags	@""
	.align	4


	//----- nvinfo : EIATTR_CUDA_API_VERSION
	.align		4
        /*0000*/ 	.byte	0x04, 0x37
        /*0002*/ 	.short	(.L_13 - .L_12)
.L_12:
        /*0004*/ 	.word	0x00000082


	//----- nvinfo : EIATTR_KPARAM_INFO
	.align		4
.L_13:
        /*0008*/ 	.byte	0x04, 0x17
        /*000a*/ 	.short	(.L_15 - .L_14)
.L_14:
        /*000c*/ 	.word	0x00000000
        /*0010*/ 	.short	0x0003
        /*0012*/ 	.short	0x0018
        /*0014*/ 	.byte	0x00, 0xf0, 0x11, 0x00


	//----- nvinfo : EIATTR_KPARAM_INFO
	.align		4
.L_15:
        /*0018*/ 	.byte	0x04, 0x17
        /*001a*/ 	.short	(.L_17 - .L_16)
.L_16:
        /*001c*/ 	.word	0x00000000
        /*0020*/ 	.short	0x0002
        /*0022*/ 	.short	0x0010
        /*0024*/ 	.byte	0x00, 0xf5, 0x21, 0x00


	//----- nvinfo : EIATTR_KPARAM_INFO
	.align		4
.L_17:
        /*0028*/ 	.byte	0x04, 0x17
        /*002a*/ 	.short	(.L_19 - .L_18)
.L_18:
        /*002c*/ 	.word	0x00000000
        /*0030*/ 	.short	0x0001
        /*0032*/ 	.short	0x0008
        /*0034*/ 	.byte	0x00, 0xf5, 0x21, 0x00


	//----- nvinfo : EIATTR_KPARAM_INFO
	.align		4
.L_19:
        /*0038*/ 	.byte	0x04, 0x17
        /*003a*/ 	.short	(.L_21 - .L_20)
.L_20:
        /*003c*/ 	.word	0x00000000
        /*0040*/ 	.short	0x0000
        /*0042*/ 	.short	0x0000
        /*0044*/ 	.byte	0x00, 0xf5, 0x21, 0x00


	//----- nvinfo : EIATTR_SPARSE_MMA_MASK
	.align		4
.L_21:
        /*0048*/ 	.byte	0x03, 0x50
        /*004a*/ 	.short	0x0000


	//----- nvinfo : EIATTR_MAXREG_COUNT
	.align		4
        /*004c*/ 	.byte	0x03, 0x1b
        /*004e*/ 	.short	0x00ff


	//----- nvinfo : EIATTR_MERCURY_ISA_VERSION
	.align		4
        /*0050*/ 	.byte	0x03, 0x5f
        /*0052*/ 	.short	0x0101


	//----- nvinfo : EIATTR_VRC_CTA_INIT_COUNT
	.align		4
        /*0054*/ 	.byte	0x02, 0x4a
	.zero		1
	.zero		1


	//----- nvinfo : EIATTR_EXIT_INSTR_OFFSETS
	.align		4
        /*0058*/ 	.byte	0x04, 0x1c
        /*005a*/ 	.short	(.L_23 - .L_22)


	//   ....[0]....
.L_22:
        /*005c*/ 	.word	0x00000040


	//   ....[1]....
        /*0060*/ 	.word	0x00000100


	//----- nvinfo : EIATTR_CBANK_PARAM_SIZE
	.align		4
.L_23:
        /*0064*/ 	.byte	0x03, 0x19
        /*0066*/ 	.short	0x001c


	//----- nvinfo : EIATTR_PARAM_CBANK
	.align		4
        /*0068*/ 	.byte	0x04, 0x0a
        /*006a*/ 	.short	(.L_25 - .L_24)
	.align		4
.L_24:
        /*006c*/ 	.word	index@(.nv.constant0._Z12add_vectors2PiS_S_i)
        /*0070*/ 	.short	0x0380
        /*0072*/ 	.short	0x001c


	//----- nvinfo : EIATTR_SW_WAR
	.align		4
.L_25:
        /*0074*/ 	.byte	0x04, 0x36
        /*0076*/ 	.short	(.L_27 - .L_26)
.L_26:
        /*0078*/ 	.word	0x00000008
.L_27:


//--------------------- .nv.info._Z12add_vectors1PiS_S_i --------------------------
	.section	.nv.info._Z12add_vectors1PiS_S_i,"",@"SHT_CUDA_INFO"
	.sectionflags	@""
	.align	4


	//----- nvinfo : EIATTR_CUDA_API_VERSION
	.align		4
        /*0000*/ 	.byte	0x04, 0x37
        /*0002*/ 	.short	(.L_29 - .L_28)
.L_28:
        /*0004*/ 	.word	0x00000082


	//----- nvinfo : EIATTR_KPARAM_INFO
	.align		4
.L_29:
        /*0008*/ 	.byte	0x04, 0x17
        /*000a*/ 	.short	(.L_31 - .L_30)
.L_30:
        /*000c*/ 	.word	0x00000000
        /*0010*/ 	.short	0x0003
        /*0012*/ 	.short	0x0018
        /*0014*/ 	.byte	0x00, 0xf0, 0x11, 0x00


	//----- nvinfo : EIATTR_KPARAM_INFO
	.align		4
.L_31:
        /*0018*/ 	.byte	0x04, 0x17
        /*001a*/ 	.short	(.L_33 - .L_32)
.L_32:
        /*001c*/ 	.word	0x00000000
        /*0020*/ 	.short	0x0002
        /*0022*/ 	.short	0x0010
        /*0024*/ 	.byte	0x00, 0xf5, 0x21, 0x00


	//----- nvinfo : EIATTR_KPARAM_INFO
	.align		4
.L_33:
        /*0028*/ 	.byte	0x04, 0x17
        /*002a*/ 	.short	(.L_35 - .L_34)
.L_34:
        /*002c*/ 	.word	0x00000000
        /*0030*/ 	.short	0x0001
        /*0032*/ 	.short	0x0008
        /*0034*/ 	.byte	0x00, 0xf5, 0x21, 0x00


	//----- nvinfo : EIATTR_KPARAM_INFO
	.align		4
.L_35:
        /*0038*/ 	.byte	0x04, 0x17
        /*003a*/ 	.short	(.L_37 - .L_36)
.L_36:
        /*003c*/ 	.word	0x00000000
        /*0040*/ 	.short	0x0000
        /*0042*/ 	.short	0x0000
        /*0044*/ 	.byte	0x00, 0xf5, 0x21, 0x00


	//----- nvinfo : EIATTR_SPARSE_MMA_MASK
	.align		4
.L_37:
        /*0048*/ 	.byte	0x03, 0x50
        /*004a*/ 	.short	0x0000


	//----- nvinfo : EIATTR_MAXREG_COUNT
	.align		4
        /*004c*/ 	.byte	0x03, 0x1b
        /*004e*/ 	.short	0x00ff


	//----- nvinfo : EIATTR_MERCURY_ISA_VERSION
	.align		4
        /*0050*/ 	.byte	0x03, 0x5f
        /*0052*/ 	.short	0x0101


	//----- nvinfo : EIATTR_VRC_CTA_INIT_COUNT
	.align		4
        /*0054*/ 	.byte	0x02, 0x4a
	.zero		1
	.zero		1


	//----- nvinfo : EIATTR_EXIT_INSTR_OFFSETS
	.align		4
        /*0058*/ 	.byte	0x04, 0x1c
        /*005a*/ 	.short	(.L_39 - .L_38)


	//   ....[0]....
.L_38:
        /*005c*/ 	.word	0x00000040


	//   ....[1]....
        /*0060*/ 	.word	0x00000100


	//----- nvinfo : EIATTR_CBANK_PARAM_SIZE
	.align		4
.L_39:
        /*0064*/ 	.byte	0x03, 0x19
        /*0066*/ 	.short	0x001c


	//----- nvinfo : EIATTR_PARAM_CBANK
	.align		4
        /*0068*/ 	.byte	0x04, 0x0a
        /*006a*/ 	.short	(.L_41 - .L_40)
	.align		4
.L_40:
        /*006c*/ 	.word	index@(.nv.constant0._Z12add_vectors1PiS_S_i)
        /*0070*/ 	.short	0x0380
        /*0072*/ 	.short	0x001c


	//----- nvinfo : EIATTR_SW_WAR
	.align		4
.L_41:
        /*0074*/ 	.byte	0x04, 0x36
        /*0076*/ 	.short	(.L_43 - .L_42)
.L_42:
        /*0078*/ 	.word	0x00000008
.L_43:


//--------------------- .nv.callgraph             --------------------------
	.section	.nv.callgraph,"",@"SHT_CUDA_CALLGRAPH"
	.align	4
	.sectionentsize	8
	.align		4
        /*0000*/ 	.word	0x00000000
	.align		4
        /*0004*/ 	.word	0xffffffff
	.align		4
        /*0008*/ 	.word	0x00000000
	.align		4
        /*000c*/ 	.word	0xfffffffe
	.align		4
        /*0010*/ 	.word	0x00000000
	.align		4
        /*0014*/ 	.word	0xfffffffd
	.align		4
        /*0018*/ 	.word	0x00000000
	.align		4
        /*001c*/ 	.word	0xfffffffc


//--------------------- .text._Z12add_vectors2PiS_S_i --------------------------
	.section	.text._Z12add_vectors2PiS_S_i,"ax",@progbits
	.align	128
        .global         _Z12add_vectors2PiS_S_i
        .type           _Z12add_vectors2PiS_S_i,@function
        .size           _Z12add_vectors2PiS_S_i,(.L_x_2 - _Z12add_vectors2PiS_S_i)
        .other          _Z12add_vectors2PiS_S_i,@"STO_CUDA_ENTRY STV_DEFAULT"
_Z12add_vectors2PiS_S_i:
.text._Z12add_vectors2PiS_S_i:
[----:B------:R-:W-:Y:S01]  /*0000*/  LDC R1, c[0x0][0x37c] ;  /* 0x0000df00ff017b82 */ /* 0x000fe20000000800 */
[----:B------:R-:W0:Y:S01]  /*0010*/  S2R R9, SR_TID.X ;  /* 0x0000000000097919 */ /* 0x000e220000002100 */
[----:B------:R-:W0:Y:S02]  /*0020*/  LDCU UR4, c[0x0][0x398] ;  /* 0x00007300ff0477ac */ /* 0x000e240008000800 */
[----:B0-----:R-:W-:-:S13]  /*0030*/  ISETP.GE.AND P0, PT, R9, UR4, PT ;  /* 0x0000000409007c0c */ /* 0x001fda000bf06270 */
[----:B------:R-:W-:Y:S05]  /*0040*/  @P0 EXIT ;  /* 0x000000000000094d */ /* 0x000fea0003800000 */
[----:B------:R-:W0:Y:S01]  /*0050*/  LDC.64 R2, c[0x0][0x380] ;  /* 0x0000e000ff027b82 */ /* 0x000e220000000a00 */
[----:B------:R-:W1:Y:S07]  /*0060*/  LDCU.64 UR4, c[0x0][0x358] ;  /* 0x00006b00ff0477ac */ /* 0x000e6e0008000a00 */
[----:B------:R-:W2:Y:S08]  /*0070*/  LDC.64 R4, c[0x0][0x388] ;  /* 0x0000e200ff047b82 */ /* 0x000eb00000000a00 */
[----:B------:R-:W3:Y:S01]  /*0080*/  LDC.64 R6, c[0x0][0x390] ;  /* 0x0000e400ff067b82 */ /* 0x000ee20000000a00 */
[----:B0-----:R-:W-:-:S06]  /*0090*/  IMAD.WIDE.U32 R2, R9, 0x4, R2 ;  /* 0x0000000409027825 */ /* 0x001fcc00078e0002 */
[----:B-1----:R-:W4:Y:S01]  /*00a0*/  LDG.E R2, desc[UR4][R2.64] ;  /* 0x0000000402027981 */ /* 0x002f22000c1e1900 */
[----:B--2---:R-:W-:-:S06]  /*00b0*/  IMAD.WIDE.U32 R4, R9, 0x4, R4 ;  /* 0x0000000409047825 */ /* 0x004fcc00078e0004 */
[----:B------:R-:W4:Y:S01]  /*00c0*/  LDG.E R5, desc[UR4][R4.64] ;  /* 0x0000000404057981 */ /* 0x000f22000c1e1900 */
[----:B---3--:R-:W-:Y:S01]  /*00d0*/  IMAD.WIDE.U32 R6, R9, 0x4, R6 ;  /* 0x0000000409067825 */ /* 0x008fe200078e0006 */
[----:B----4-:R-:W-:-:S05]  /*00e0*/  IADD3 R9, PT, PT, R2, R5, RZ ;  /* 0x0000000502097210 */ /* 0x010fca0007ffe0ff */
[----:B------:R-:W-:Y:S01]  /*00f0*/  STG.E desc[UR4][R6.64], R9 ;  /* 0x0000000906007986 */ /* 0x000fe2000c101904 */
[----:B------:R-:W-:Y:S05]  /*0100*/  EXIT ;  /* 0x000000000000794d */ /* 0x000fea0003800000 */
.L_x_0:
[----:B------:R-:W-:-:S00]  /*0110*/  BRA `(.L_x_0) ;  /* 0xfffffffc00fc7947 */ /* 0x000fc0000383ffff */
[----:B------:R-:W-:-:S00]  /*0120*/  NOP ;  /* 0x0000000000007918 */ /* 0x000fc00000000000 */
        /* <DEDUP_REMOVED lines=13> */
.L_x_2:


//--------------------- .text._Z12add_vectors1PiS_S_i --------------------------
	.section	.text._Z12add_vectors1PiS_S_i,"ax",@progbits
	.align	128
        .global         _Z12add_vectors1PiS_S_i
        .type           _Z12add_vectors1PiS_S_i,@function
        .size           _Z12add_vectors1PiS_S_i,(.L_x_3 - _Z12add_vectors1PiS_S_i)
        .other          _Z12add_vectors1PiS_S_i,@"STO_CUDA_ENTRY STV_DEFAULT"
_Z12add_vectors1PiS_S_i:
.text._Z12add_vectors1PiS_S_i:
[----:B------:R-:W-:Y:S01]  /*0000*/  LDC R1, c[0x0][0x37c] ;  /* 0x0000df00ff017b82 */ /* 0x000fe20000000800 */
[----:B------:R-:W0:Y:S01]  /*0010*/  S2R R9, SR_CTAID.X ;  /* 0x0000000000097919 */ /* 0x000e220000002500 */
        /* <DEDUP_REMOVED lines=15> */
.L_x_1:
        /* <DEDUP_REMOVED lines=15> */
.L_x_3:


//--------------------- .nv.shared.reserved.0     --------------------------
	.section	.nv.shared.reserved.0,"aw",@nobits
	.weak		__nv_reservedSMEM_offset_0_alias
	.size		__nv_reservedSMEM_offset_0_alias, 0, 64
	.other		__nv_reservedSMEM_offset_0_alias,@"STO_CUDA_RESERVED_SHARED STV_DEFAULT"
__nv_reservedSMEM_offset_0_alias:
	.zero		0
	.zero		64


//--------------------- .nv.constant0._Z12add_vectors2PiS_S_i --------------------------
	.section	.nv.constant0._Z12add_vectors2PiS_S_i,"a",@progbits
	.sectionflags	@""
	.align	4
.nv.constant0._Z12add_vectors2PiS_S_i:
	.zero		924


//--------------------- .nv.constant0._Z12add_vectors1PiS_S_i --------------------------
	.section	.nv.constant0._Z12add_vectors1PiS_S_i,"a",@progbits
	.sectionflags	@""
	.align	4
.nv.constant0._Z12add_vectors1PiS_S_i:
	.zero		924


//--------------------- SYMBOLS --------------------------

	.type		.nv.reservedSmem.offset0,@object
	.size		.nv.reservedSmem.offset0,0x4
